//
// Generated by NVIDIA NVVM Compiler
//
// Compiler Build ID: CL-36424714
// Cuda compilation tools, release 13.0, V13.0.88
// Based on NVVM 20.0.0
//

.version 9.0
.target sm_100
.address_size 64

	// .globl	computeVarianceEstimatesKernel

.visible .entry computeVarianceEstimatesKernel(
	.param .u32 computeVarianceEstimatesKernel_param_0,
	.param .u32 computeVarianceEstimatesKernel_param_1,
	.param .u64 .ptr .align 1 computeVarianceEstimatesKernel_param_2,
	.param .u64 .ptr .align 1 computeVarianceEstimatesKernel_param_3
)
{
	.reg .pred 	%p<42>;
	.reg .b32 	%r<61>;
	.reg .b32 	%f<46>;
	.reg .b64 	%rd<12>;

	ld.param.u32 	%r33, [computeVarianceEstimatesKernel_param_0];
	ld.param.u32 	%r34, [computeVarianceEstimatesKernel_param_1];
	ld.param.u64 	%rd5, [computeVarianceEstimatesKernel_param_2];
	ld.param.u64 	%rd6, [computeVarianceEstimatesKernel_param_3];
	cvta.to.global.u64 	%rd1, %rd6;
	mov.u32 	%r1, %ctaid.y;
	mov.u32 	%r35, %tid.y;
	mov.u32 	%r2, %tid.x;
	min.s32 	%r3, %r34, 1024;
	min.s32 	%r36, %r34, 32;
	mul.lo.s32 	%r4, %r36, %r35;
	add.s32 	%r5, %r4, %r2;
	setp.ge.s32 	%p2, %r5, %r3;
	@%p2 bra 	$L__BB0_34;
	mov.u32 	%r37, %ctaid.x;
	mul.lo.s32 	%r6, %r3, %r37;
	add.s32 	%r7, %r5, %r6;
	setp.ge.s32 	%p3, %r7, %r34;
	@%p3 bra 	$L__BB0_34;
	add.s32 	%r40, %r2, %r6;
	add.s32 	%r8, %r40, %r4;
	add.s64 	%rd2, %rd1, 8;
	mov.f32 	%f34, 0f7F7FFFFF;
	mov.b32 	%r55, 3;
	mov.b32 	%r54, 0;
$L__BB0_3:
	shr.u32 	%r42, %r55, 1;
	sub.s32 	%r11, %r1, %r42;
	sub.s32 	%r12, %r7, %r42;
	and.b32  	%r13, %r55, 3;
	and.b32  	%r14, %r55, 2147483644;
	and.b32  	%r43, %r55, -4;
	neg.s32 	%r15, %r43;
	sub.s32 	%r16, %r8, %r42;
	mov.f32 	%f38, 0f00000000;
	mov.b32 	%r56, 0;
$L__BB0_4:
	setp.eq.s32 	%p4, %r54, 0;
	add.s32 	%r45, %r11, %r56;
	setp.gt.s32 	%p5, %r45, -1;
	setp.lt.s32 	%p6, %r45, %r33;
	and.pred  	%p1, %p5, %p6;
	mul.lo.s32 	%r18, %r45, %r34;
	mov.b32 	%r60, 0;
	@%p4 bra 	$L__BB0_19;
	add.s32 	%r58, %r16, 3;
	add.s32 	%r57, %r16, %r18;
	not.pred 	%p7, %p1;
	mov.u32 	%r59, %r15;
$L__BB0_6:
	mul.wide.s32 	%rd7, %r57, 4;
	add.s64 	%rd3, %rd2, %rd7;
	add.s32 	%r24, %r58, -2;
	@%p7 bra 	$L__BB0_9;
	add.s32 	%r48, %r24, -1;
	setp.lt.s32 	%p8, %r48, 0;
	setp.ge.s32 	%p9, %r48, %r34;
	or.pred  	%p10, %p8, %p9;
	@%p10 bra 	$L__BB0_9;
	ld.global.f32 	%f24, [%rd3+-8];
	add.f32 	%f38, %f38, %f24;
$L__BB0_9:
	@%p7 bra 	$L__BB0_12;
	setp.lt.s32 	%p12, %r24, 0;
	setp.ge.s32 	%p13, %r24, %r34;
	or.pred  	%p14, %p12, %p13;
	@%p14 bra 	$L__BB0_12;
	ld.global.f32 	%f25, [%rd3+-4];
	add.f32 	%f38, %f38, %f25;
$L__BB0_12:
	@%p7 bra 	$L__BB0_15;
	add.s32 	%r49, %r24, 1;
	setp.lt.s32 	%p16, %r49, 0;
	setp.ge.s32 	%p17, %r49, %r34;
	or.pred  	%p18, %p16, %p17;
	@%p18 bra 	$L__BB0_15;
	ld.global.f32 	%f26, [%rd3];
	add.f32 	%f38, %f38, %f26;
$L__BB0_15:
	@%p7 bra 	$L__BB0_18;
	setp.lt.s32 	%p20, %r58, 0;
	setp.ge.s32 	%p21, %r58, %r34;
	or.pred  	%p22, %p20, %p21;
	@%p22 bra 	$L__BB0_18;
	ld.global.f32 	%f27, [%rd3+4];
	add.f32 	%f38, %f38, %f27;
$L__BB0_18:
	add.s32 	%r59, %r59, 4;
	add.s32 	%r58, %r58, 4;
	add.s32 	%r57, %r57, 4;
	setp.ne.s32 	%p23, %r59, 0;
	mov.u32 	%r60, %r14;
	@%p23 bra 	$L__BB0_6;
$L__BB0_19:
	setp.eq.s32 	%p24, %r13, 0;
	@%p24 bra 	$L__BB0_31;
	add.s32 	%r29, %r12, %r60;
	add.s32 	%r50, %r29, %r18;
	mul.wide.s32 	%rd8, %r50, 4;
	add.s64 	%rd4, %rd1, %rd8;
	not.pred 	%p25, %p1;
	@%p25 bra 	$L__BB0_23;
	setp.lt.s32 	%p26, %r29, 0;
	setp.ge.s32 	%p27, %r29, %r34;
	or.pred  	%p28, %p26, %p27;
	@%p28 bra 	$L__BB0_23;
	ld.global.f32 	%f28, [%rd4];
	add.f32 	%f38, %f38, %f28;
$L__BB0_23:
	setp.eq.s32 	%p29, %r13, 1;
	@%p29 bra 	$L__BB0_31;
	@%p25 bra 	$L__BB0_27;
	add.s32 	%r51, %r29, 1;
	setp.lt.s32 	%p31, %r51, 0;
	setp.ge.s32 	%p32, %r51, %r34;
	or.pred  	%p33, %p31, %p32;
	@%p33 bra 	$L__BB0_27;
	ld.global.f32 	%f29, [%rd4+4];
	add.f32 	%f38, %f38, %f29;
$L__BB0_27:
	setp.eq.s32 	%p34, %r13, 2;
	@%p34 bra 	$L__BB0_31;
	@%p25 bra 	$L__BB0_31;
	add.s32 	%r52, %r29, 2;
	setp.lt.s32 	%p36, %r52, 0;
	setp.ge.s32 	%p37, %r52, %r34;
	or.pred  	%p38, %p36, %p37;
	@%p38 bra 	$L__BB0_31;
	ld.global.f32 	%f30, [%rd4+8];
	add.f32 	%f38, %f38, %f30;
$L__BB0_31:
	add.s32 	%r56, %r56, 1;
	setp.ne.s32 	%p39, %r56, %r55;
	@%p39 bra 	$L__BB0_4;
	cvt.rn.f32.u32 	%f31, %r55;
	mul.f32 	%f32, %f31, %f31;
	div.rn.f32 	%f33, %f38, %f32;
	setp.lt.f32 	%p40, %f33, %f34;
	selp.f32 	%f34, %f33, %f34, %p40;
	add.s32 	%r31, %r55, 2;
	setp.lt.u32 	%p41, %r55, 8;
	add.s32 	%r54, %r54, 1;
	mov.u32 	%r55, %r31;
	@%p41 bra 	$L__BB0_3;
	mad.lo.s32 	%r53, %r34, %r1, %r7;
	cvta.to.global.u64 	%rd9, %rd5;
	mul.wide.s32 	%rd10, %r53, 4;
	add.s64 	%rd11, %rd9, %rd10;
	st.global.f32 	[%rd11], %f34;
$L__BB0_34:
	ret;

}


// ===== COMPILED SASS (sm_100) =====

	.target	sm_100

	.elftype	@"ET_EXEC"


//--------------------- .note.nv.tkinfo           --------------------------
	.section	.note.nv.tkinfo,"",@"SHT_NOTE"
	.sectionflags	@"SHF_NOTE_NV_TKINFO"
	.tkinfo
        /*0018*/ 	.word	0x00000002
        /*0030*/ 	.string	""
        /*0030*/ 	.string	"ptxas"
        /*0030*/ 	.string	"Cuda compilation tools, release 13.0, V13.0.88"
        /*0030*/ 	.string	"Build cuda_13.0.r13.0/compiler.36424714_0"
        /*0030*/ 	.string	"-arch sm_100 -m 64 "



//--------------------- .note.nv.cuinfo           --------------------------
	.section	.note.nv.cuinfo,"",@"SHT_NOTE"
	.sectionflags	@"SHF_NOTE_NV_CUINFO"
        /*0018*/ 	.short	0x0002
        /*001a*/ 	.short	0x0064
        /*001c*/ 	.short	0x0082
	.zero		2


//--------------------- .nv.info                  --------------------------
	.section	.nv.info,"",@"SHT_CUDA_INFO"
	.align	4


	//----- nvinfo : EIATTR_REGCOUNT
	.align		4
        /*0000*/ 	.byte	0x04, 0x2f
        /*0002*/ 	.short	(.L_1 - .L_0)
	.align		4
.L_0:
        /*0004*/ 	.word	index@(computeVarianceEstimatesKernel)
        /*0008*/ 	.word	0x0000001a


	//----- nvinfo : EIATTR_FRAME_SIZE
	.align		4
.L_1:
        /*000c*/ 	.byte	0x04, 0x11
        /*000e*/ 	.short	(.L_3 - .L_2)
	.align		4
.L_2:
        /*0010*/ 	.word	index@($__internal_0_$__cuda_sm3x_div_rn_noftz_f32_slowpath)
        /*0014*/ 	.word	0x00000000


	//----- nvinfo : EIATTR_FRAME_SIZE
	.align		4
.L_3:
        /*0018*/ 	.byte	0x04, 0x11
        /*001a*/ 	.short	(.L_5 - .L_4)
	.align		4
.L_4:
        /*001c*/ 	.word	index@(computeVarianceEstimatesKernel)
        /*0020*/ 	.word	0x00000000


	//----- nvinfo : EIATTR_MIN_STACK_SIZE
	.align		4
.L_5:
        /*0024*/ 	.byte	0x04, 0x12
        /*0026*/ 	.short	(.L_7 - .L_6)
	.align		4
.L_6:
        /*0028*/ 	.word	index@(computeVarianceEstimatesKernel)
        /*002c*/ 	.word	0x00000000
.L_7:


//--------------------- .nv.compat                --------------------------
	.section	.nv.compat,"",@"SHT_CUDA_COMPAT_INFO"
	.align	4
        /*0000*/ 	.byte	0x02, 0x09, 0x00, 0x00, 0x02, 0x02, 0x01, 0x00, 0x02, 0x05, 0x05, 0x00, 0x03, 0x07, 0x01, 0x01
        /*0010*/ 	.byte	0x02, 0x03, 0x00, 0x00, 0x02, 0x06, 0x01, 0x00, 0x04, 0x0b, 0x08, 0x00, 0x01, 0x00, 0x00, 0x00
        /*0020*/ 	.byte	0x00, 0x00, 0x00, 0x00


//--------------------- .nv.info.computeVarianceEstimatesKernel --------------------------
	.section	.nv.info.computeVarianceEstimatesKernel,"",@"SHT_CUDA_INFO"
	.sectionflags	@""
	.align	4


	//----- nvinfo : EIATTR_CUDA_API_VERSION
	.align		4
        /*0000*/ 	.byte	0x04, 0x37
        /*0002*/ 	.short	(.L_9 - .L_8)
.L_8:
        /*0004*/ 	.word	0x00000082


	//----- nvinfo : EIATTR_KPARAM_INFO
	.align		4
.L_9:
        /*0008*/ 	.byte	0x04, 0x17
        /*000a*/ 	.short	(.L_11 - .L_10)
.L_10:
        /*000c*/ 	.word	0x00000000
        /*0010*/ 	.short	0x0003
        /*0012*/ 	.short	0x0010
        /*0014*/ 	.byte	0x00, 0xf5, 0x21, 0x00


	//----- nvinfo : EIATTR_KPARAM_INFO
	.align		4
.L_11:
        /*0018*/ 	.byte	0x04, 0x17
        /*001a*/ 	.short	(.L_13 - .L_12)
.L_12:
        /*001c*/ 	.word	0x00000000
        /*0020*/ 	.short	0x0002
        /*0022*/ 	.short	0x0008
        /*0024*/ 	.byte	0x00, 0xf5, 0x21, 0x00


	//----- nvinfo : EIATTR_KPARAM_INFO
	.align		4
.L_13:
        /*0028*/ 	.byte	0x04, 0x17
        /*002a*/ 	.short	(.L_15 - .L_14)
.L_14:
        /*002c*/ 	.word	0x00000000
        /*0030*/ 	.short	0x0001
        /*0032*/ 	.short	0x0004
        /*0034*/ 	.byte	0x00, 0xf0, 0x11, 0x00


	//----- nvinfo : EIATTR_KPARAM_INFO
	.align		4
.L_15:
        /*0038*/ 	.byte	0x04, 0x17
        /*003a*/ 	.short	(.L_17 - .L_16)
.L_16:
        /*003c*/ 	.word	0x00000000
        /*0040*/ 	.short	0x0000
        /*0042*/ 	.short	0x0000
        /*0044*/ 	.byte	0x00, 0xf0, 0x11, 0x00


	//----- nvinfo : EIATTR_SPARSE_MMA_MASK
	.align		4
.L_17:
        /*0048*/ 	.byte	0x03, 0x50
        /*004a*/ 	.short	0x0000


	//----- nvinfo : EIATTR_MAXREG_COUNT
	.align		4
        /*004c*/ 	.byte	0x03, 0x1b
        /*004e*/ 	.short	0x00ff


	//----- nvinfo : EIATTR_MERCURY_ISA_VERSION
	.align		4
        /*0050*/ 	.byte	0x03, 0x5f
        /*0052*/ 	.short	0x0101


	//----- nvinfo : EIATTR_VRC_CTA_INIT_COUNT
	.align		4
        /*0054*/ 	.byte	0x02, 0x4a
	.zero		1
	.zero		1


	//----- nvinfo : EIATTR_EXIT_INSTR_OFFSETS
	.align		4
        /*0058*/ 	.byte	0x04, 0x1c
        /*005a*/ 	.short	(.L_19 - .L_18)


	//   ....[0]....
.L_18:
        /*005c*/ 	.word	0x000000b0


	//   ....[1]....
        /*0060*/ 	.word	0x00000100


	//   ....[2]....
        /*0064*/ 	.word	0x000008b0


	//----- nvinfo : EIATTR_CRS_STACK_SIZE
	.align		4
.L_19:
        /*0068*/ 	.byte	0x04, 0x1e
        /*006a*/ 	.short	(.L_21 - .L_20)
.L_20:
        /*006c*/ 	.word	0x00000000


	//----- nvinfo : EIATTR_CBANK_PARAM_SIZE
	.align		4
.L_21:
        /*0070*/ 	.byte	0x03, 0x19
        /*0072*/ 	.short	0x0018


	//----- nvinfo : EIATTR_PARAM_CBANK
	.align		4
        /*0074*/ 	.byte	0x04, 0x0a
        /*0076*/ 	.short	(.L_23 - .L_22)
	.align		4
.L_22:
        /*0078*/ 	.word	index@(.nv.constant0.computeVarianceEstimatesKernel)
        /*007c*/ 	.short	0x0380
        /*007e*/ 	.short	0x0018


	//----- nvinfo : EIATTR_SW_WAR
	.align		4
.L_23:
        /*0080*/ 	.byte	0x04, 0x36
        /*0082*/ 	.short	(.L_25 - .L_24)
.L_24:
        /*0084*/ 	.word	0x00000008
.L_25:


//--------------------- .nv.callgraph             --------------------------
	.section	.nv.callgraph,"",@"SHT_CUDA_CALLGRAPH"
	.align	4
	.sectionentsize	8
	.align		4
        /*0000*/ 	.word	0x00000000
	.align		4
        /*0004*/ 	.word	0xffffffff
	.align		4
        /*0008*/ 	.word	0x00000000
	.align		4
        /*000c*/ 	.word	0xfffffffe
	.align		4
        /*0010*/ 	.word	0x00000000
	.align		4
        /*0014*/ 	.word	0xfffffffd
	.align		4
        /*0018*/ 	.word	0x00000000
	.align		4
        /*001c*/ 	.word	0xfffffffc


//--------------------- .text.computeVarianceEstimatesKernel --------------------------
	.section	.text.computeVarianceEstimatesKernel,"ax",@progbits
	.align	128
        .global         computeVarianceEstimatesKernel
        .type           computeVarianceEstimatesKernel,@function
        .size           computeVarianceEstimatesKernel,(.L_x_21 - computeVarianceEstimatesKernel)
        .other          computeVarianceEstimatesKernel,@"STO_CUDA_ENTRY STV_DEFAULT"
computeVarianceEstimatesKernel:
.text.computeVarianceEstimatesKernel:
[----:B------:R-:W-:Y:S01]  /*0000*/  LDC R1, c[0x0][0x37c] ;  /* 0x0000df00ff017b82 */ /* 0x000fe20000000800 */
[----:B------:R-:W0:Y:S01]  /*0010*/  S2R R5, SR_TID.Y ;  /* 0x0000000000057919 */ /* 0x000e220000002200 */
[----:B------:R-:W1:Y:S01]  /*0020*/  LDCU UR6, c[0x0][0x384] ;  /* 0x00007080ff0677ac */ /* 0x000e620008000800 */
[----:B------:R-:W2:Y:S01]  /*0030*/  S2R R0, SR_TID.X ;  /* 0x0000000000007919 */ /* 0x000ea20000002100 */
[----:B-1----:R-:W-:-:S04]  /*0040*/  UISETP.LT.AND UP0, UPT, UR6, 0x20, UPT ;  /* 0x000000200600788c */ /* 0x002fc8000bf01270 */
[----:B------:R-:W-:Y:S02]  /*0050*/  USEL UR4, UR6, 0x20, UP0 ;  /* 0x0000002006047887 */ /* 0x000fe40008000000 */
[----:B------:R-:W-:-:S04]  /*0060*/  UISETP.LT.AND UP0, UPT, UR6, 0x400, UPT ;  /* 0x000004000600788c */ /* 0x000fc8000bf01270 */
[----:B------:R-:W-:Y:S01]  /*0070*/  USEL UR5, UR6, 0x400, UP0 ;  /* 0x0000040006057887 */ /* 0x000fe20008000000 */
[----:B0-----:R-:W-:-:S04]  /*0080*/  IMAD R5, R5, UR4, RZ ;  /* 0x0000000405057c24 */ /* 0x001fc8000f8e02ff */
[----:B--2---:R-:W-:-:S05]  /*0090*/  IMAD.IADD R4, R5, 0x1, R0 ;  /* 0x0000000105047824 */ /* 0x004fca00078e0200 */
[----:B------:R-:W-:-:S13]  /*00a0*/  ISETP.GE.AND P0, PT, R4, UR5, PT ;  /* 0x0000000504007c0c */ /* 0x000fda000bf06270 */
[----:B------:R-:W-:Y:S05]  /*00b0*/  @P0 EXIT ;  /* 0x000000000000094d */ /* 0x000fea0003800000 */
[----:B------:R-:W0:Y:S02]  /*00c0*/  S2UR UR4, SR_CTAID.X ;  /* 0x00000000000479c3 */ /* 0x000e240000002500 */
[----:B0-----:R-:W-:-:S06]  /*00d0*/  UIMAD UR4, UR5, UR4, URZ ;  /* 0x00000004050472a4 */ /* 0x001fcc000f8e02ff */
[----:B------:R-:W-:-:S05]  /*00e0*/  VIADD R4, R4, UR4 ;  /* 0x0000000404047c36 */ /* 0x000fca0008000000 */
[----:B------:R-:W-:-:S13]  /*00f0*/  ISETP.GE.AND P0, PT, R4, UR6, PT ;  /* 0x0000000604007c0c */ /* 0x000fda000bf06270 */
[----:B------:R-:W-:Y:S05]  /*0100*/  @P0 EXIT ;  /* 0x000000000000094d */ /* 0x000fea0003800000 */
[----:B------:R-:W0:Y:S01]  /*0110*/  S2UR UR8, SR_CTAID.Y ;  /* 0x00000000000879c3 */ /* 0x000e220000002600 */
[----:B------:R-:W1:Y:S01]  /*0120*/  LDCU.64 UR6, c[0x0][0x390] ;  /* 0x00007200ff0677ac */ /* 0x000e620008000a00 */
[----:B------:R-:W-:Y:S01]  /*0130*/  IMAD.MOV.U32 R2, RZ, RZ, 0x7f7fffff ;  /* 0x7f7fffffff027424 */ /* 0x000fe200078e00ff */
[----:B------:R-:W-:Y:S01]  /*0140*/  IADD3 R5, PT, PT, R5, UR4, R0 ;  /* 0x0000000405057c10 */ /* 0x000fe2000fffe000 */
[----:B------:R-:W-:Y:S01]  /*0150*/  IMAD.MOV.U32 R11, RZ, RZ, 0x3 ;  /* 0x00000003ff0b7424 */ /* 0x000fe200078e00ff */
[----:B------:R-:W2:Y:S01]  /*0160*/  LDCU.64 UR10, c[0x0][0x358] ;  /* 0x00006b00ff0a77ac */ /* 0x000ea20008000a00 */
[----:B------:R-:W-:Y:S01]  /*0170*/  UMOV UR4, URZ ;  /* 0x000000ff00047c82 */ /* 0x000fe20008000000 */
[----:B-1----:R-:W-:-:S04]  /*0180*/  UIADD3 UR6, UP0, UPT, UR6, 0x8, URZ ;  /* 0x0000000806067890 */ /* 0x002fc8000ff1e0ff */
[----:B--2---:R-:W-:-:S12]  /*0190*/  UIADD3.X UR7, UPT, UPT, URZ, UR7, URZ, UP0, !UPT ;  /* 0x00000007ff077290 */ /* 0x004fd800087fe4ff */
.L_x_8:
[----:B------:R-:W-:Y:S01]  /*01a0*/  SHF.R.U32.HI R9, RZ, 0x1, R11 ;  /* 0x00000001ff097819 */ /* 0x000fe2000001160b */
[----:B------:R-:W-:Y:S01]  /*01b0*/  IMAD.MOV.U32 R0, RZ, RZ, RZ ;  /* 0x000000ffff007224 */ /* 0x000fe200078e00ff */
[----:B------:R-:W-:Y:S01]  /*01c0*/  LOP3.LUT R10, R11, 0xfffffffc, RZ, 0xc0, !PT ;  /* 0xfffffffc0b0a7812 */ /* 0x000fe200078ec0ff */
[----:B------:R-:W-:Y:S01]  /*01d0*/  UMOV UR5, URZ ;  /* 0x000000ff00057c82 */ /* 0x000fe20008000000 */
[----:B0-----:R-:W-:Y:S01]  /*01e0*/  IADD3 R18, PT, PT, -R9, UR8, RZ ;  /* 0x0000000809127c10 */ /* 0x001fe2000fffe1ff */
[--C-:B------:R-:W-:Y:S01]  /*01f0*/  IMAD.IADD R8, R4, 0x1, -R9.reuse ;  /* 0x0000000104087824 */ /* 0x100fe200078e0a09 */
[----:B------:R-:W-:Y:S01]  /*0200*/  LOP3.LUT R16, R11, 0x3, RZ, 0xc0, !PT ;  /* 0x000000030b107812 */ /* 0x000fe200078ec0ff */
[----:B------:R-:W-:Y:S01]  /*0210*/  IMAD.IADD R9, R5, 0x1, -R9 ;  /* 0x0000000105097824 */ /* 0x000fe200078e0a09 */
[----:B------:R-:W-:Y:S01]  /*0220*/  LOP3.LUT R3, R11, 0x7ffffffc, RZ, 0xc0, !PT ;  /* 0x7ffffffc0b037812 */ /* 0x000fe200078ec0ff */
[----:B------:R-:W-:-:S07]  /*0230*/  IMAD.MOV R10, RZ, RZ, -R10 ;  /* 0x000000ffff0a7224 */ /* 0x000fce00078e0a0a */
.L_x_5:
[----:B------:R-:W0:Y:S01]  /*0240*/  LDC R7, c[0x0][0x380] ;  /* 0x0000e000ff077b82 */ /* 0x000e220000000800 */
[----:B------:R-:W-:Y:S01]  /*0250*/  UISETP.NE.AND UP0, UPT, UR4, URZ, UPT ;  /* 0x000000ff0400728c */ /* 0x000fe2000bf05270 */
[----:B------:R-:W-:Y:S01]  /*0260*/  VIADD R12, R18, UR5 ;  /* 0x00000005120c7c36 */ /* 0x000fe20008000000 */
[----:B------:R-:W-:Y:S01]  /*0270*/  UIADD3 UR5, UPT, UPT, UR5, 0x1, URZ ;  /* 0x0000000105057890 */ /* 0x000fe2000fffe0ff */
[----:B------:R-:W-:-:S05]  /*0280*/  IMAD.MOV.U32 R13, RZ, RZ, RZ ;  /* 0x000000ffff0d7224 */ /* 0x000fca00078e00ff */
[----:B------:R-:W-:Y:S02]  /*0290*/  ISETP.NE.AND P5, PT, R11, UR5, PT ;  /* 0x000000050b007c0c */ /* 0x000fe4000bfa5270 */
[----:B0-----:R-:W-:-:S04]  /*02a0*/  ISETP.GE.AND P0, PT, R12, R7, PT ;  /* 0x000000070c00720c */ /* 0x001fc80003f06270 */
[----:B------:R-:W-:Y:S01]  /*02b0*/  ISETP.GT.AND P0, PT, R12, -0x1, !P0 ;  /* 0xffffffff0c00780c */ /* 0x000fe20004704270 */
[----:B------:R-:W-:-:S12]  /*02c0*/  BRA.U !UP0, `(.L_x_0) ;  /* 0x0000000108947547 */ /* 0x000fd8000b800000 */
[----:B------:R-:W0:Y:S01]  /*02d0*/  LDCU UR9, c[0x0][0x384] ;  /* 0x00007080ff0977ac */ /* 0x000e220008000800 */
[----:B------:R-:W-:Y:S02]  /*02e0*/  VIADD R13, R9, 0x3 ;  /* 0x00000003090d7836 */ /* 0x000fe40000000000 */
[----:B------:R-:W-:Y:S01]  /*02f0*/  IMAD.MOV.U32 R14, RZ, RZ, R10 ;  /* 0x000000ffff0e7224 */ /* 0x000fe200078e000a */
[----:B------:R-:W1:Y:S01]  /*0300*/  LDCU UR12, c[0x0][0x384] ;  /* 0x00007080ff0c77ac */ /* 0x000e620008000800 */
[----:B0-----:R-:W-:-:S07]  /*0310*/  IMAD R15, R12, UR9, R9 ;  /* 0x000000090c0f7c24 */ /* 0x001fce000f8e0209 */
.L_x_1:
[C---:B------:R-:W-:Y:S01]  /*0320*/  VIADD R6, R13.reuse, 0xfffffffd ;  /* 0xfffffffd0d067836 */ /* 0x040fe20000000000 */
[C---:B-1----:R-:W-:Y:S01]  /*0330*/  ISETP.GE.AND P4, PT, R13.reuse, UR12, PT ;  /* 0x0000000c0d007c0c */ /* 0x042fe2000bf86270 */
[C---:B------:R-:W-:Y:S02]  /*0340*/  VIADD R7, R13.reuse, 0xfffffffe ;  /* 0xfffffffe0d077836 */ /* 0x040fe40000000000 */
[----:B------:R-:W-:Y:S01]  /*0350*/  VIADD R17, R13, 0xffffffff ;  /* 0xffffffff0d117836 */ /* 0x000fe20000000000 */
[C---:B------:R-:W-:Y:S02]  /*0360*/  ISETP.GE.AND P1, PT, R6.reuse, UR12, PT ;  /* 0x0000000c06007c0c */ /* 0x040fe4000bf26270 */
[C---:B------:R-:W-:Y:S02]  /*0370*/  ISETP.GE.AND P2, PT, R7.reuse, UR12, PT ;  /* 0x0000000c07007c0c */ /* 0x040fe4000bf46270 */
[----:B------:R-:W-:Y:S01]  /*0380*/  ISETP.LT.OR P1, PT, R6, RZ, P1 ;  /* 0x000000ff0600720c */ /* 0x000fe20000f21670 */
[----:B------:R-:W-:Y:S01]  /*0390*/  IMAD.U32 R6, RZ, RZ, UR6 ;  /* 0x00000006ff067e24 */ /* 0x000fe2000f8e00ff */
[----:B------:R-:W-:Y:S01]  /*03a0*/  ISETP.LT.OR P2, PT, R7, RZ, P2 ;  /* 0x000000ff0700720c */ /* 0x000fe20001741670 */
[----:B------:R-:W-:Y:S01]  /*03b0*/  IMAD.U32 R7, RZ, RZ, UR7 ;  /* 0x00000007ff077e24 */ /* 0x000fe2000f8e00ff */
[----:B------:R-:W-:-:S02]  /*03c0*/  PLOP3.LUT P1, PT, P0, P1, PT, 0x8f, 0xf8 ;  /* 0x0000000000f8781c */ /* 0x000fc40000723177 */
[----:B------:R-:W-:Y:S01]  /*03d0*/  ISETP.GE.AND P3, PT, R17, UR12, PT ;  /* 0x0000000c11007c0c */ /* 0x000fe2000bf66270 */
[----:B------:R-:W-:Y:S01]  /*03e0*/  IMAD.WIDE R6, R15, 0x4, R6 ;  /* 0x000000040f067825 */ /* 0x000fe200078e0206 */
[----:B------:R-:W-:Y:S02]  /*03f0*/  PLOP3.LUT P2, PT, P0, P2, PT, 0x8f, 0xf8 ;  /* 0x0000000000f8781c */ /* 0x000fe40000745177 */
[----:B------:R-:W-:Y:S02]  /*0400*/  ISETP.LT.OR P3, PT, R17, RZ, P3 ;  /* 0x000000ff1100720c */ /* 0x000fe40001f61670 */
[----:B------:R-:W-:Y:S02]  /*0410*/  ISETP.LT.OR P4, PT, R13, RZ, P4 ;  /* 0x000000ff0d00720c */ /* 0x000fe40002781670 */
[----:B------:R-:W-:Y:S02]  /*0420*/  PLOP3.LUT P3, PT, P0, P3, PT, 0x8f, 0xf8 ;  /* 0x0000000000f8781c */ /* 0x000fe40000767177 */
[----:B------:R-:W-:Y:S01]  /*0430*/  PLOP3.LUT P4, PT, P0, P4, PT, 0x8f, 0xf8 ;  /* 0x0000000000f8781c */ /* 0x000fe20000789177 */
[----:B------:R-:W2:Y:S04]  /*0440*/  @!P1 LDG.E R17, desc[UR10][R6.64+-0x8] ;  /* 0xfffff80a06119981 */ /* 0x000ea8000c1e1900 */
[----:B------:R-:W3:Y:S06]  /*0450*/  @!P2 LDG.E R19, desc[UR10][R6.64+-0x4] ;  /* 0xfffffc0a0613a981 */ /* 0x000eec000c1e1900 */
[----:B------:R-:W4:Y:S04]  /*0460*/  @!P3 LDG.E R21, desc[UR10][R6.64] ;  /* 0x0000000a0615b981 */ /* 0x000f28000c1e1900 */
[----:B------:R-:W5:Y:S01]  /*0470*/  @!P4 LDG.E R23, desc[UR10][R6.64+0x4] ;  /* 0x0000040a0617c981 */ /* 0x000f62000c1e1900 */
[----:B------:R-:W-:-:S02]  /*0480*/  VIADD R14, R14, 0x4 ;  /* 0x000000040e0e7836 */ /* 0x000fc40000000000 */
[----:B------:R-:W-:Y:S02]  /*0490*/  VIADD R13, R13, 0x4 ;  /* 0x000000040d0d7836 */ /* 0x000fe40000000000 */
[----:B------:R-:W-:Y:S02]  /*04a0*/  VIADD R15, R15, 0x4 ;  /* 0x000000040f0f7836 */ /* 0x000fe40000000000 */
[----:B--2---:R-:W-:Y:S01]  /*04b0*/  @!P1 FADD R0, R0, R17 ;  /* 0x0000001100009221 */ /* 0x004fe20000000000 */
[----:B------:R-:W-:-:S03]  /*04c0*/  ISETP.NE.AND P1, PT, R14, RZ, PT ;  /* 0x000000ff0e00720c */ /* 0x000fc60003f25270 */
[----:B---3--:R-:W-:-:S04]  /*04d0*/  @!P2 FADD R0, R0, R19 ;  /* 0x000000130000a221 */ /* 0x008fc80000000000 */
[----:B----4-:R-:W-:-:S04]  /*04e0*/  @!P3 FADD R0, R0, R21 ;  /* 0x000000150000b221 */ /* 0x010fc80000000000 */
[----:B-----5:R-:W-:Y:S02]  /*04f0*/  @!P4 FADD R0, R0, R23 ;  /* 0x000000170000c221 */ /* 0x020fe40000000000 */
[----:B------:R-:W-:Y:S05]  /*0500*/  @P1 BRA `(.L_x_1) ;  /* 0xfffffffc00841947 */ /* 0x000fea000383ffff */
[----:B------:R-:W-:-:S07]  /*0510*/  IMAD.MOV.U32 R13, RZ, RZ, R3 ;  /* 0x000000ffff0d7224 */ /* 0x000fce00078e0003 */
.L_x_0:
[----:B------:R-:W-:-:S13]  /*0520*/  ISETP.NE.AND P1, PT, R16, RZ, PT ;  /* 0x000000ff1000720c */ /* 0x000fda0003f25270 */
[----:B------:R-:W-:Y:S05]  /*0530*/  @!P1 BRA `(.L_x_2) ;  /* 0x0000000000709947 */ /* 0x000fea0003800000 */
[----:B------:R-:W0:Y:S01]  /*0540*/  LDCU UR9, c[0x0][0x384] ;  /* 0x00007080ff0977ac */ /* 0x000e220008000800 */
[----:B------:R-:W-:Y:S01]  /*0550*/  IMAD.IADD R15, R8, 0x1, R13 ;  /* 0x00000001080f7824 */ /* 0x000fe200078e020d */
[----:B------:R-:W1:Y:S01]  /*0560*/  LDC.64 R6, c[0x0][0x390] ;  /* 0x0000e400ff067b82 */ /* 0x000e620000000a00 */
[----:B------:R-:W-:Y:S01]  /*0570*/  BSSY.RECONVERGENT B0, `(.L_x_3) ;  /* 0x000000a000007945 */ /* 0x000fe20003800200 */
[----:B------:R-:W-:Y:S02]  /*0580*/  ISETP.NE.AND P2, PT, R16, 0x1, PT ;  /* 0x000000011000780c */ /* 0x000fe40003f45270 */
[----:B0-----:R-:W-:Y:S01]  /*0590*/  ISETP.GE.AND P1, PT, R15, UR9, PT ;  /* 0x000000090f007c0c */ /* 0x001fe2000bf26270 */
[----:B------:R-:W-:-:S03]  /*05a0*/  IMAD R13, R12, UR9, R15 ;  /* 0x000000090c0d7c24 */ /* 0x000fc6000f8e020f */
[----:B------:R-:W-:-:S04]  /*05b0*/  ISETP.LT.OR P1, PT, R15, RZ, P1 ;  /* 0x000000ff0f00720c */ /* 0x000fc80000f21670 */
[----:B------:R-:W-:Y:S01]  /*05c0*/  PLOP3.LUT P1, PT, P0, P1, PT, 0x8f, 0xf8 ;  /* 0x0000000000f8781c */ /* 0x000fe20000723177 */
[----:B-1----:R-:W-:-:S12]  /*05d0*/  IMAD.WIDE R6, R13, 0x4, R6 ;  /* 0x000000040d067825 */ /* 0x002fd800078e0206 */
[----:B------:R-:W-:Y:S05]  /*05e0*/  @P1 BRA `(.L_x_4) ;  /* 0x0000000000081947 */ /* 0x000fea0003800000 */
[----:B------:R-:W2:Y:S02]  /*05f0*/  LDG.E R13, desc[UR10][R6.64] ;  /* 0x0000000a060d7981 */ /* 0x000ea4000c1e1900 */
[----:B--2---:R-:W-:-:S07]  /*0600*/  FADD R0, R0, R13 ;  /* 0x0000000d00007221 */ /* 0x004fce0000000000 */
.L_x_4:
[----:B------:R-:W-:Y:S05]  /*0610*/  BSYNC.RECONVERGENT B0 ;  /* 0x0000000000007941 */ /* 0x000fea0003800200 */
.L_x_3:
[----:B------:R-:W-:Y:S05]  /*0620*/  @!P2 BRA `(.L_x_2) ;  /* 0x000000000034a947 */ /* 0x000fea0003800000 */
[C---:B------:R-:W-:Y:S02]  /*0630*/  VIADD R13, R15.reuse, 0x1 ;  /* 0x000000010f0d7836 */ /* 0x040fe40000000000 */
[----:B------:R-:W-:-:S03]  /*0640*/  VIADD R12, R15, 0x2 ;  /* 0x000000020f0c7836 */ /* 0x000fc60000000000 */
[C---:B------:R-:W-:Y:S02]  /*0650*/  ISETP.GE.AND P1, PT, R13.reuse, UR9, PT ;  /* 0x000000090d007c0c */ /* 0x040fe4000bf26270 */
[C---:B------:R-:W-:Y:S02]  /*0660*/  ISETP.GE.AND P2, PT, R12.reuse, UR9, PT ;  /* 0x000000090c007c0c */ /* 0x040fe4000bf46270 */
[----:B------:R-:W-:Y:S02]  /*0670*/  ISETP.LT.OR P1, PT, R13, RZ, P1 ;  /* 0x000000ff0d00720c */ /* 0x000fe40000f21670 */
[----:B------:R-:W-:Y:S02]  /*0680*/  ISETP.LT.OR P2, PT, R12, RZ, P2 ;  /* 0x000000ff0c00720c */ /* 0x000fe40001741670 */
[----:B------:R-:W-:Y:S02]  /*0690*/  PLOP3.LUT P1, PT, P0, P1, PT, 0x8f, 0xf8 ;  /* 0x0000000000f8781c */ /* 0x000fe40000723177 */
[----:B------:R-:W-:-:S04]  /*06a0*/  PLOP3.LUT P2, PT, P0, P2, PT, 0x8f, 0xf8 ;  /* 0x0000000000f8781c */ /* 0x000fc80000745177 */
[----:B------:R-:W-:-:S07]  /*06b0*/  ISETP.EQ.OR P2, PT, R16, 0x2, P2 ;  /* 0x000000021000780c */ /* 0x000fce0001742670 */
[----:B------:R-:W2:Y:S06]  /*06c0*/  @!P1 LDG.E R13, desc[UR10][R6.64+0x4] ;  /* 0x0000040a060d9981 */ /* 0x000eac000c1e1900 */
[----:B------:R-:W3:Y:S01]  /*06d0*/  @!P2 LDG.E R15, desc[UR10][R6.64+0x8] ;  /* 0x0000080a060fa981 */ /* 0x000ee2000c1e1900 */
[----:B--2---:R-:W-:-:S04]  /*06e0*/  @!P1 FADD R0, R0, R13 ;  /* 0x0000000d00009221 */ /* 0x004fc80000000000 */
[----:B---3--:R-:W-:-:S07]  /*06f0*/  @!P2 FADD R0, R0, R15 ;  /* 0x0000000f0000a221 */ /* 0x008fce0000000000 */
.L_x_2:
[----:B------:R-:W-:Y:S05]  /*0700*/  @P5 BRA `(.L_x_5) ;  /* 0xfffffff800cc5947 */ /* 0x000fea000383ffff */
[----:B------:R-:W-:Y:S01]  /*0710*/  I2FP.F32.U32 R3, R11 ;  /* 0x0000000b00037245 */ /* 0x000fe20000201000 */
[----:B------:R-:W-:Y:S04]  /*0720*/  BSSY.RECONVERGENT B0, `(.L_x_6) ;  /* 0x000000d000007945 */ /* 0x000fe80003800200 */
[----:B------:R-:W-:-:S04]  /*0730*/  FMUL R10, R3, R3 ;  /* 0x00000003030a7220 */ /* 0x000fc80000400000 */
[----:B------:R-:W0:Y:S08]  /*0740*/  MUFU.RCP R3, R10 ;  /* 0x0000000a00037308 */ /* 0x000e300000001000 */
[----:B------:R-:W1:Y:S01]  /*0750*/  FCHK P0, R0, R10 ;  /* 0x0000000a00007302 */ /* 0x000e620000000000 */
[----:B0-----:R-:W-:-:S04]  /*0760*/  FFMA R6, -R10, R3, 1 ;  /* 0x3f8000000a067423 */ /* 0x001fc80000000103 */
[----:B------:R-:W-:-:S04]  /*0770*/  FFMA R3, R3, R6, R3 ;  /* 0x0000000603037223 */ /* 0x000fc80000000003 */
[----:B------:R-:W-:-:S04]  /*0780*/  FFMA R6, R0, R3, RZ ;  /* 0x0000000300067223 */ /* 0x000fc800000000ff */
[----:B------:R-:W-:-:S04]  /*0790*/  FFMA R7, -R10, R6, R0 ;  /* 0x000000060a077223 */ /* 0x000fc80000000100 */
[----:B------:R-:W-:Y:S01]  /*07a0*/  FFMA R3, R3, R7, R6 ;  /* 0x0000000703037223 */ /* 0x000fe20000000006 */
[----:B-1----:R-:W-:Y:S06]  /*07b0*/  @!P0 BRA `(.L_x_7) ;  /* 0x00000000000c8947 */ /* 0x002fec0003800000 */
[----:B------:R-:W-:-:S07]  /*07c0*/  MOV R6, 0x7e0 ;  /* 0x000007e000067802 */ /* 0x000fce0000000f00 */
[----:B------:R-:W-:Y:S05]  /*07d0*/  CALL.REL.NOINC `($__internal_0_$__cuda_sm3x_div_rn_noftz_f32_slowpath) ;  /* 0x0000000000387944 */ /* 0x000fea0003c00000 */
[----:B------:R-:W-:-:S07]  /*07e0*/  IMAD.MOV.U32 R3, RZ, RZ, R0 ;  /* 0x000000ffff037224 */ /* 0x000fce00078e0000 */
.L_x_7:
[----:B------:R-:W-:Y:S05]  /*07f0*/  BSYNC.RECONVERGENT B0 ;  /* 0x0000000000007941 */ /* 0x000fea0003800200 */
.L_x_6:
[----:B------:R-:W-:Y:S01]  /*0800*/  VIADD R11, R11, 0x2 ;  /* 0x000000020b0b7836 */ /* 0x000fe20000000000 */
[----:B------:R-:W-:Y:S01]  /*0810*/  FSETP.GEU.AND P0, PT, R3, R2, PT ;  /* 0x000000020300720b */ /* 0x000fe20003f0e000 */
[----:B------:R-:W-:-:S03]  /*0820*/  UIADD3 UR4, UPT, UPT, UR4, 0x1, URZ ;  /* 0x0000000104047890 */ /* 0x000fc6000fffe0ff */
[----:B------:R-:W-:Y:S02]  /*0830*/  ISETP.GE.U32.AND P1, PT, R11, 0xa, PT ;  /* 0x0000000a0b00780c */ /* 0x000fe40003f26070 */
[----:B------:R-:W-:-:S11]  /*0840*/  FSEL R2, R3, R2, !P0 ;  /* 0x0000000203027208 */ /* 0x000fd60004000000 */
[----:B------:R-:W-:Y:S05]  /*0850*/  @!P1 BRA `(.L_x_8) ;  /* 0xfffffff800509947 */ /* 0x000fea000383ffff */
[----:B------:R-:W0:Y:S08]  /*0860*/  LDC R5, c[0x0][0x384] ;  /* 0x0000e100ff057b82 */ /* 0x000e300000000800 */
[----:B------:R-:W1:Y:S01]  /*0870*/  LDC.64 R6, c[0x0][0x388] ;  /* 0x0000e200ff067b82 */ /* 0x000e620000000a00 */
[----:B0-----:R-:W-:-:S04]  /*0880*/  IMAD R5, R5, UR8, R4 ;  /* 0x0000000805057c24 */ /* 0x001fc8000f8e0204 */
[----:B-1----:R-:W-:-:S05]  /*0890*/  IMAD.WIDE R4, R5, 0x4, R6 ;  /* 0x0000000405047825 */ /* 0x002fca00078e0206 */
[----:B------:R-:W-:Y:S01]  /*08a0*/  STG.E desc[UR10][R4.64], R2 ;  /* 0x0000000204007986 */ /* 0x000fe2000c10190a */
[----:B------:R-:W-:Y:S05]  /*08b0*/  EXIT ;  /* 0x000000000000794d */ /* 0x000fea0003800000 */
        .weak           $__internal_0_$__cuda_sm3x_div_rn_noftz_f32_slowpath
        .type           $__internal_0_$__cuda_sm3x_div_rn_noftz_f32_slowpath,@function
        .size           $__internal_0_$__cuda_sm3x_div_rn_noftz_f32_slowpath,(.L_x_21 - $__internal_0_$__cuda_sm3x_div_rn_noftz_f32_slowpath)
$__internal_0_$__cuda_sm3x_div_rn_noftz_f32_slowpath:
[----:B------:R-:W-:Y:S01]  /*08c0*/  SHF.R.U32.HI R8, RZ, 0x17, R10 ;  /* 0x00000017ff087819 */ /* 0x000fe2000001160a */
[----:B------:R-:W-:Y:S01]  /*08d0*/  BSSY.RECONVERGENT B1, `(.L_x_9) ;  /* 0x0000064000017945 */ /* 0x000fe20003800200 */
[--C-:B------:R-:W-:Y:S01]  /*08e0*/  SHF.R.U32.HI R3, RZ, 0x17, R0.reuse ;  /* 0x00000017ff037819 */ /* 0x100fe20000011600 */
[----:B------:R-:W-:Y:S01]  /*08f0*/  IMAD.MOV.U32 R9, RZ, RZ, R0 ;  /* 0x000000ffff097224 */ /* 0x000fe200078e0000 */
[----:B------:R-:W-:Y:S02]  /*0900*/  LOP3.LUT R8, R8, 0xff, RZ, 0xc0, !PT ;  /* 0x000000ff08087812 */ /* 0x000fe400078ec0ff */
[----:B------:R-:W-:-:S03]  /*0910*/  LOP3.LUT R14, R3, 0xff, RZ, 0xc0, !PT ;  /* 0x000000ff030e7812 */ /* 0x000fc600078ec0ff */
[----:B------:R-:W-:Y:S02]  /*0920*/  VIADD R13, R8, 0xffffffff ;  /* 0xffffffff080d7836 */ /* 0x000fe40000000000 */
[----:B------:R-:W-:-:S03]  /*0930*/  VIADD R12, R14, 0xffffffff ;  /* 0xffffffff0e0c7836 */ /* 0x000fc60000000000 */
[----:B------:R-:W-:-:S04]  /*0940*/  ISETP.GT.U32.AND P0, PT, R13, 0xfd, PT ;  /* 0x000000fd0d00780c */ /* 0x000fc80003f04070 */
[----:B------:R-:W-:-:S13]  /*0950*/  ISETP.GT.U32.OR P0, PT, R12, 0xfd, P0 ;  /* 0x000000fd0c00780c */ /* 0x000fda0000704470 */
[----:B------:R-:W-:Y:S01]  /*0960*/  @!P0 IMAD.MOV.U32 R7, RZ, RZ, RZ ;  /* 0x000000ffff078224 */ /* 0x000fe200078e00ff */
[----:B------:R-:W-:Y:S06]  /*0970*/  @!P0 BRA `(.L_x_10) ;  /* 0x0000000000608947 */ /* 0x000fec0003800000 */
[----:B------:R-:W-:Y:S01]  /*0980*/  FSETP.GTU.FTZ.AND P0, PT, |R0|, +INF , PT ;  /* 0x7f8000000000780b */ /* 0x000fe20003f1c200 */
[----:B------:R-:W-:Y:S01]  /*0990*/  IMAD.MOV.U32 R3, RZ, RZ, R10 ;  /* 0x000000ffff037224 */ /* 0x000fe200078e000a */
[----:B------:R-:W-:-:S04]  /*09a0*/  FSETP.GTU.FTZ.AND P1, PT, |R10|, +INF , PT ;  /* 0x7f8000000a00780b */ /* 0x000fc80003f3c200 */
[----:B------:R-:W-:-:S13]  /*09b0*/  PLOP3.LUT P0, PT, P0, P1, PT, 0xf8, 0x8f ;  /* 0x00000000008f781c */ /* 0x000fda0000703f70 */
[----:B------:R-:W-:Y:S05]  /*09c0*/  @P0 BRA `(.L_x_11) ;  /* 0x00000004004c0947 */ /* 0x000fea0003800000 */
[----:B------:R-:W-:-:S13]  /*09d0*/  LOP3.LUT P0, RZ, R10, 0x7fffffff, R9, 0xc8, !PT ;  /* 0x7fffffff0aff7812 */ /* 0x000fda000780c809 */
[----:B------:R-:W-:Y:S05]  /*09e0*/  @!P0 BRA `(.L_x_12) ;  /* 0x00000004003c8947 */ /* 0x000fea0003800000 */
[C---:B------:R-:W-:Y:S02]  /*09f0*/  FSETP.NEU.FTZ.AND P0, PT, |R0|.reuse, +INF , PT ;  /* 0x7f8000000000780b */ /* 0x040fe40003f1d200 */
[----:B------:R-:W-:Y:S02]  /*0a00*/  FSETP.NEU.FTZ.AND P2, PT, |R3|, +INF , PT ;  /* 0x7f8000000300780b */ /* 0x000fe40003f5d200 */
[----:B------:R-:W-:-:S11]  /*0a10*/  FSETP.NEU.FTZ.AND P1, PT, |R0|, +INF , PT ;  /* 0x7f8000000000780b */ /* 0x000fd60003f3d200 */
[----:B------:R-:W-:Y:S05]  /*0a20*/  @!P2 BRA !P0, `(.L_x_12) ;  /* 0x00000004002ca947 */ /* 0x000fea0004000000 */
[----:B------:R-:W-:-:S04]  /*0a30*/  LOP3.LUT P0, RZ, R9, 0x7fffffff, RZ, 0xc0, !PT ;  /* 0x7fffffff09ff7812 */ /* 0x000fc8000780c0ff */
[----:B------:R-:W-:-:S13]  /*0a40*/  PLOP3.LUT P0, PT, P2, P0, PT, 0x2f, 0xf2 ;  /* 0x0000000000f2781c */ /* 0x000fda0001700577 */
[----:B------:R-:W-:Y:S05]  /*0a50*/  @P0 BRA `(.L_x_13) ;  /* 0x0000000400180947 */ /* 0x000fea0003800000 */
[----:B------:R-:W-:-:S04]  /*0a60*/  LOP3.LUT P0, RZ, R10, 0x7fffffff, RZ, 0xc0, !PT ;  /* 0x7fffffff0aff7812 */ /* 0x000fc8000780c0ff */
[----:B------:R-:W-:-:S13]  /*0a70*/  PLOP3.LUT P0, PT, P1, P0, PT, 0x2f, 0xf2 ;  /* 0x0000000000f2781c */ /* 0x000fda0000f00577 */
[----:B------:R-:W-:Y:S05]  /*0a80*/  @P0 BRA `(.L_x_14) ;  /* 0x0000000400000947 */ /* 0x000fea0003800000 */
[----:B------:R-:W-:Y:S02]  /*0a90*/  ISETP.GE.AND P0, PT, R12, RZ, PT ;  /* 0x000000ff0c00720c */ /* 0x000fe40003f06270 */
[----:B------:R-:W-:-:S11]  /*0aa0*/  ISETP.GE.AND P1, PT, R13, RZ, PT ;  /* 0x000000ff0d00720c */ /* 0x000fd60003f26270 */
[----:B------:R-:W-:Y:S02]  /*0ab0*/  @P0 IMAD.MOV.U32 R7, RZ, RZ, RZ ;  /* 0x000000ffff070224 */ /* 0x000fe400078e00ff */
[----:B------:R-:W-:Y:S01]  /*0ac0*/  @!P0 FFMA R9, R0, 1.84467440737095516160e+19, RZ ;  /* 0x5f80000000098823 */ /* 0x000fe200000000ff */
[----:B------:R-:W-:Y:S02]  /*0ad0*/  @!P0 IMAD.MOV.U32 R7, RZ, RZ, -0x40 ;  /* 0xffffffc0ff078424 */ /* 0x000fe400078e00ff */
[----:B------:R-:W-:Y:S02]  /*0ae0*/  @!P1 FFMA R10, R3, 1.84467440737095516160e+19, RZ ;  /* 0x5f800000030a9823 */ /* 0x000fe400000000ff */
[----:B------:R-:W-:-:S07]  /*0af0*/  @!P1 VIADD R7, R7, 0x40 ;  /* 0x0000004007079836 */ /* 0x000fce0000000000 */
.L_x_10:
[----:B------:R-:W-:Y:S01]  /*0b00*/  LEA R3, R8, 0xc0800000, 0x17 ;  /* 0xc080000008037811 */ /* 0x000fe200078eb8ff */
[----:B------:R-:W-:Y:S04]  /*0b10*/  BSSY.RECONVERGENT B2, `(.L_x_15) ;  /* 0x0000036000027945 */ /* 0x000fe80003800200 */
[----:B------:R-:W-:Y:S02]  /*0b20*/  IMAD.IADD R10, R10, 0x1, -R3 ;  /* 0x000000010a0a7824 */ /* 0x000fe400078e0a03 */
[----:B------:R-:W-:Y:S02]  /*0b30*/  VIADD R3, R14, 0xffffff81 ;  /* 0xffffff810e037836 */ /* 0x000fe40000000000 */
[----:B------:R-:W0:Y:S01]  /*0b40*/  MUFU.RCP R12, R10 ;  /* 0x0000000a000c7308 */ /* 0x000e220000001000 */
[----:B------:R-:W-:Y:S01]  /*0b50*/  FADD.FTZ R13, -R10, -RZ ;  /* 0x800000ff0a0d7221 */ /* 0x000fe20000010100 */
[C---:B------:R-:W-:Y:S01]  /*0b60*/  IMAD R0, R3.reuse, -0x800000, R9 ;  /* 0xff80000003007824 */ /* 0x040fe200078e0209 */
[----:B------:R-:W-:-:S05]  /*0b70*/  IADD3 R8, PT, PT, R3, 0x7f, -R8 ;  /* 0x0000007f03087810 */ /* 0x000fca0007ffe808 */
[----:B------:R-:W-:Y:S02]  /*0b80*/  IMAD.IADD R8, R8, 0x1, R7 ;  /* 0x0000000108087824 */ /* 0x000fe400078e0207 */
[----:B0-----:R-:W-:-:S04]  /*0b90*/  FFMA R15, R12, R13, 1 ;  /* 0x3f8000000c0f7423 */ /* 0x001fc8000000000d */
[----:B------:R-:W-:-:S04]  /*0ba0*/  FFMA R14, R12, R15, R12 ;  /* 0x0000000f0c0e7223 */ /* 0x000fc8000000000c */
[----:B------:R-:W-:-:S04]  /*0bb0*/  FFMA R9, R0, R14, RZ ;  /* 0x0000000e00097223 */ /* 0x000fc800000000ff */
[----:B------:R-:W-:-:S04]  /*0bc0*/  FFMA R12, R13, R9, R0 ;  /* 0x000000090d0c7223 */ /* 0x000fc80000000000 */
[----:B------:R-:W-:-:S04]  /*0bd0*/  FFMA R9, R14, R12, R9 ;  /* 0x0000000c0e097223 */ /* 0x000fc80000000009 */
[----:B------:R-:W-:-:S04]  /*0be0*/  FFMA R12, R13, R9, R0 ;  /* 0x000000090d0c7223 */ /* 0x000fc80000000000 */
[----:B------:R-:W-:-:S05]  /*0bf0*/  FFMA R0, R14, R12, R9 ;  /* 0x0000000c0e007223 */ /* 0x000fca0000000009 */
[----:B------:R-:W-:-:S04]  /*0c00*/  SHF.R.U32.HI R3, RZ, 0x17, R0 ;  /* 0x00000017ff037819 */ /* 0x000fc80000011600 */
[----:B------:R-:W-:-:S05]  /*0c10*/  LOP3.LUT R3, R3, 0xff, RZ, 0xc0, !PT ;  /* 0x000000ff03037812 */ /* 0x000fca00078ec0ff */
[----:B------:R-:W-:-:S04]  /*0c20*/  IMAD.IADD R13, R3, 0x1, R8 ;  /* 0x00000001030d7824 */ /* 0x000fc800078e0208 */
[----:B------:R-:W-:-:S05]  /*0c30*/  VIADD R3, R13, 0xffffffff ;  /* 0xffffffff0d037836 */ /* 0x000fca0000000000 */
[----:B------:R-:W-:-:S13]  /*0c40*/  ISETP.GE.U32.AND P0, PT, R3, 0xfe, PT ;  /* 0x000000fe0300780c */ /* 0x000fda0003f06070 */
[----:B------:R-:W-:Y:S05]  /*0c50*/  @!P0 BRA `(.L_x_16) ;  /* 0x0000000000808947 */ /* 0x000fea0003800000 */
[----:B------:R-:W-:-:S13]  /*0c60*/  ISETP.GT.AND P0, PT, R13, 0xfe, PT ;  /* 0x000000fe0d00780c */ /* 0x000fda0003f04270 */
[----:B------:R-:W-:Y:S05]  /*0c70*/  @P0 BRA `(.L_x_17) ;  /* 0x00000000006c0947 */ /* 0x000fea0003800000 */
[----:B------:R-:W-:-:S13]  /*0c80*/  ISETP.GE.AND P0, PT, R13, 0x1, PT ;  /* 0x000000010d00780c */ /* 0x000fda0003f06270 */
[----:B------:R-:W-:Y:S05]  /*0c90*/  @P0 BRA `(.L_x_18) ;  /* 0x0000000000740947 */ /* 0x000fea0003800000 */
[----:B------:R-:W-:Y:S02]  /*0ca0*/  ISETP.GE.AND P0, PT, R13, -0x18, PT ;  /* 0xffffffe80d00780c */ /* 0x000fe40003f06270 */
[----:B------:R-:W-:-:S11]  /*0cb0*/  LOP3.LUT R0, R0, 0x80000000, RZ, 0xc0, !PT ;  /* 0x8000000000007812 */ /* 0x000fd600078ec0ff */
[----:B------:R-:W-:Y:S05]  /*0cc0*/  @!P0 BRA `(.L_x_18) ;  /* 0x0000000000688947 */ /* 0x000fea0003800000 */
[CCC-:B------:R-:W-:Y:S01]  /*0cd0*/  FFMA.RZ R3, R14.reuse, R12.reuse, R9.reuse ;  /* 0x0000000c0e037223 */ /* 0x1c0fe2000000c009 */
[C---:B------:R-:W-:Y:S02]  /*0ce0*/  VIADD R10, R13.reuse, 0x20 ;  /* 0x000000200d0a7836 */ /* 0x040fe40000000000 */
[CCC-:B------:R-:W-:Y:S01]  /*0cf0*/  FFMA.RM R8, R14.reuse, R12.reuse, R9.reuse ;  /* 0x0000000c0e087223 */ /* 0x1c0fe20000004009 */
[----:B------:R-:W-:Y:S02]  /*0d00*/  ISETP.NE.AND P2, PT, R13, RZ, PT ;  /* 0x000000ff0d00720c */ /* 0x000fe40003f45270 */
[----:B------:R-:W-:Y:S01]  /*0d10*/  LOP3.LUT R7, R3, 0x7fffff, RZ, 0xc0, !PT ;  /* 0x007fffff03077812 */ /* 0x000fe200078ec0ff */
[----:B------:R-:W-:Y:S01]  /*0d20*/  FFMA.RP R3, R14, R12, R9 ;  /* 0x0000000c0e037223 */ /* 0x000fe20000008009 */
[----:B------:R-:W-:Y:S01]  /*0d30*/  IMAD.MOV R9, RZ, RZ, -R13 ;  /* 0x000000ffff097224 */ /* 0x000fe200078e0a0d */
[----:B------:R-:W-:Y:S02]  /*0d40*/  ISETP.NE.AND P1, PT, R13, RZ, PT ;  /* 0x000000ff0d00720c */ /* 0x000fe40003f25270 */
[----:B------:R-:W-:-:S02]  /*0d50*/  LOP3.LUT R7, R7, 0x800000, RZ, 0xfc, !PT ;  /* 0x0080000007077812 */ /* 0x000fc400078efcff */
[----:B------:R-:W-:Y:S02]  /*0d60*/  FSETP.NEU.FTZ.AND P0, PT, R3, R8, PT ;  /* 0x000000080300720b */ /* 0x000fe40003f1d000 */
[----:B------:R-:W-:Y:S02]  /*0d70*/  SHF.L.U32 R10, R7, R10, RZ ;  /* 0x0000000a070a7219 */ /* 0x000fe400000006ff */
[----:B------:R-:W-:Y:S02]  /*0d80*/  SEL R8, R9, RZ, P2 ;  /* 0x000000ff09087207 */ /* 0x000fe40001000000 */
[----:B------:R-:W-:Y:S02]  /*0d90*/  ISETP.NE.AND P1, PT, R10, RZ, P1 ;  /* 0x000000ff0a00720c */ /* 0x000fe40000f25270 */
[----:B------:R-:W-:Y:S02]  /*0da0*/  SHF.R.U32.HI R8, RZ, R8, R7 ;  /* 0x00000008ff087219 */ /* 0x000fe40000011607 */
[----:B------:R-:W-:-:S02]  /*0db0*/  PLOP3.LUT P0, PT, P0, P1, PT, 0xf8, 0x8f ;  /* 0x00000000008f781c */ /* 0x000fc40000703f70 */
[----:B------:R-:W-:Y:S02]  /*0dc0*/  SHF.R.U32.HI R10, RZ, 0x1, R8 ;  /* 0x00000001ff0a7819 */ /* 0x000fe40000011608 */
[----:B------:R-:W-:-:S04]  /*0dd0*/  SEL R3, RZ, 0x1, !P0 ;  /* 0x00000001ff037807 */ /* 0x000fc80004000000 */
[----:B------:R-:W-:-:S04]  /*0de0*/  LOP3.LUT R3, R3, 0x1, R10, 0xf8, !PT ;  /* 0x0000000103037812 */ /* 0x000fc800078ef80a */
[----:B------:R-:W-:-:S05]  /*0df0*/  LOP3.LUT R3, R3, R8, RZ, 0xc0, !PT ;  /* 0x0000000803037212 */ /* 0x000fca00078ec0ff */
[----:B------:R-:W-:-:S05]  /*0e00*/  IMAD.IADD R3, R10, 0x1, R3 ;  /* 0x000000010a037824 */ /* 0x000fca00078e0203 */
[----:B------:R-:W-:Y:S01]  /*0e10*/  LOP3.LUT R0, R3, R0, RZ, 0xfc, !PT ;  /* 0x0000000003007212 */ /* 0x000fe200078efcff */
[----:B------:R-:W-:Y:S06]  /*0e20*/  BRA `(.L_x_18) ;  /* 0x0000000000107947 */ /* 0x000fec0003800000 */
.L_x_17:
[----:B------:R-:W-:-:S04]  /*0e30*/  LOP3.LUT R0, R0, 0x80000000, RZ, 0xc0, !PT ;  /* 0x8000000000007812 */ /* 0x000fc800078ec0ff */
[----:B------:R-:W-:Y:S01]  /*0e40*/  LOP3.LUT R0, R0, 0x7f800000, RZ, 0xfc, !PT ;  /* 0x7f80000000007812 */ /* 0x000fe200078efcff */
[----:B------:R-:W-:Y:S06]  /*0e50*/  BRA `(.L_x_18) ;  /* 0x0000000000047947 */ /* 0x000fec0003800000 */
.L_x_16:
[----:B------:R-:W-:-:S07]  /*0e60*/  IMAD R0, R8, 0x800000, R0 ;  /* 0x0080000008007824 */ /* 0x000fce00078e0200 */
.L_x_18:
[----:B------:R-:W-:Y:S05]  /*0e70*/  BSYNC.RECONVERGENT B2 ;  /* 0x0000000000027941 */ /* 0x000fea0003800200 */
.L_x_15:
[----:B------:R-:W-:Y:S05]  /*0e80*/  BRA `(.L_x_19) ;  /* 0x0000000000207947 */ /* 0x000fea0003800000 */
.L_x_14:
[----:B------:R-:W-:-:S04]  /*0e90*/  LOP3.LUT R0, R10, 0x80000000, R9, 0x48, !PT ;  /* 0x800000000a007812 */ /* 0x000fc800078e4809 */
[----:B------:R-:W-:Y:S01]  /*0ea0*/  LOP3.LUT R0, R0, 0x7f800000, RZ, 0xfc, !PT ;  /* 0x7f80000000007812 */ /* 0x000fe200078efcff */
[----:B------:R-:W-:Y:S06]  /*0eb0*/  BRA `(.L_x_19) ;  /* 0x0000000000147947 */ /* 0x000fec0003800000 */
.L_x_13:
[----:B------:R-:W-:Y:S01]  /*0ec0*/  LOP3.LUT R0, R10, 0x80000000, R9, 0x48, !PT ;  /* 0x800000000a007812 */ /* 0x000fe200078e4809 */
[----:B------:R-:W-:Y:S06]  /*0ed0*/  BRA `(.L_x_19) ;  /* 0x00000000000c7947 */ /* 0x000fec0003800000 */
.L_x_12:
[----:B------:R-:W0:Y:S01]  /*0ee0*/  MUFU.RSQ R0, -QNAN ;  /* 0xffc0000000007908 */ /* 0x000e220000001400 */
[----:B------:R-:W-:Y:S05]  /*0ef0*/  BRA `(.L_x_19) ;  /* 0x0000000000047947 */ /* 0x000fea0003800000 */
.L_x_11:
[----:B------:R-:W-:-:S07]  /*0f00*/  FADD.FTZ R0, R0, R3 ;  /* 0x0000000300007221 */ /* 0x000fce0000010000 */
.L_x_19:
[----:B------:R-:W-:Y:S05]  /*0f10*/  BSYNC.RECONVERGENT B1 ;  /* 0x0000000000017941 */ /* 0x000fea0003800200 */
.L_x_9:
[----:B------:R-:W-:-:S04]  /*0f20*/  IMAD.MOV.U32 R7, RZ, RZ, 0x0 ;  /* 0x00000000ff077424 */ /* 0x000fc800078e00ff */
[----:B0-----:R-:W-:Y:S05]  /*0f30*/  RET.REL.NODEC R6 `(computeVarianceEstimatesKernel) ;  /* 0xfffffff006307950 */ /* 0x001fea0003c3ffff */
.L_x_20:
[----:B------:R-:W-:-:S00]  /*0f40*/  BRA `(.L_x_20) ;  /* 0xfffffffc00fc7947 */ /* 0x000fc0000383ffff */
[----:B------:R-:W-:-:S00]  /*0f50*/  NOP ;  /* 0x0000000000007918 */ /* 0x000fc00000000000 */
        /* <DEDUP_REMOVED lines=10> */
.L_x_21:


//--------------------- .nv.shared.reserved.0     --------------------------
	.section	.nv.shared.reserved.0,"aw",@nobits
	.weak		__nv_reservedSMEM_offset_0_alias
	.size		__nv_reservedSMEM_offset_0_alias, 0, 64
	.other		__nv_reservedSMEM_offset_0_alias,@"STO_CUDA_RESERVED_SHARED STV_DEFAULT"
__nv_reservedSMEM_offset_0_alias:
	.zero		0
	.zero		64


//--------------------- .nv.constant0.computeVarianceEstimatesKernel --------------------------
	.section	.nv.constant0.computeVarianceEstimatesKernel,"a",@progbits
	.sectionflags	@""
	.align	4
.nv.constant0.computeVarianceEstimatesKernel:
	.zero		920


//--------------------- SYMBOLS --------------------------

	.type		.nv.reservedSmem.offset0,@object
	.size		.nv.reservedSmem.offset0,0x4
